	.headerflags	@"EF_CUDA_TEXMODE_UNIFIED EF_CUDA_64BIT_ADDRESS EF_CUDA_ACCELERATORS EF_CUDA_SM90 EF_CUDA_VIRTUAL_SM(EF_CUDA_SM90)"
	.elftype	@"ET_EXEC"


//--------------------- .nv.info                  --------------------------
	.section	.nv.info,"",@"SHT_CUDA_INFO"
	.align	4


	//----- nvinfo : EIATTR_REGCOUNT
	.align		4
        /*0000*/ 	.byte	0x04, 0x2f
        /*0002*/ 	.short	(.L_1 - .L_0)
	.align		4
.L_0:
        /*0004*/ 	.word	index@(triton_poi_fused_leaky_relu_mean_13)
        /*0008*/ 	.word	0x00000016


	//----- nvinfo : EIATTR_MIN_STACK_SIZE
	.align		4
.L_1:
        /*000c*/ 	.byte	0x04, 0x12
        /*000e*/ 	.short	(.L_3 - .L_2)
	.align		4
.L_2:
        /*0010*/ 	.word	index@(triton_poi_fused_leaky_relu_mean_13)
        /*0014*/ 	.word	0x00000000


	//----- nvinfo : EIATTR_FRAME_SIZE
	.align		4
.L_3:
        /*0018*/ 	.byte	0x04, 0x11
        /*001a*/ 	.short	(.L_5 - .L_4)
	.align		4
.L_4:
        /*001c*/ 	.word	index@(triton_poi_fused_leaky_relu_mean_13)
        /*0020*/ 	.word	0x00000000


	//----- nvinfo : EIATTR_MIN_STACK_SIZE
	.align		4
.L_5:
        /*0024*/ 	.byte	0x04, 0x12
        /*0026*/ 	.short	(.L_7 - .L_6)
	.align		4
.L_6:
        /*0028*/ 	.word	index@(triton_poi_fused_leaky_relu_mean_13)
        /*002c*/ 	.word	0x00000000
.L_7:


//--------------------- .nv.info.triton_poi_fused_leaky_relu_mean_13 --------------------------
	.section	.nv.info.triton_poi_fused_leaky_relu_mean_13,"",@"SHT_CUDA_INFO"
	.sectionflags	@""
	.align	4


	//----- nvinfo : EIATTR_CUDA_API_VERSION
	.align		4
        /*0000*/ 	.byte	0x04, 0x37
        /*0002*/ 	.short	(.L_9 - .L_8)
.L_8:
        /*0004*/ 	.word	0x0000007c


	//----- nvinfo : EIATTR_KPARAM_INFO
	.align		4
.L_9:
        /*0008*/ 	.byte	0x04, 0x17
        /*000a*/ 	.short	(.L_11 - .L_10)
.L_10:
        /*000c*/ 	.word	0x00000000
        /*0010*/ 	.short	0x0002
        /*0012*/ 	.short	0x0010
        /*0014*/ 	.byte	0x00, 0xf0, 0x11, 0x00


	//----- nvinfo : EIATTR_KPARAM_INFO
	.align		4
.L_11:
        /*0018*/ 	.byte	0x04, 0x17
        /*001a*/ 	.short	(.L_13 - .L_12)
.L_12:
        /*001c*/ 	.word	0x00000000
        /*0020*/ 	.short	0x0001
        /*0022*/ 	.short	0x0008
        /*0024*/ 	.byte	0x00, 0xf4, 0x21, 0x00


	//----- nvinfo : EIATTR_KPARAM_INFO
	.align		4
.L_13:
        /*0028*/ 	.byte	0x04, 0x17
        /*002a*/ 	.short	(.L_15 - .L_14)
.L_14:
        /*002c*/ 	.word	0x00000000
        /*0030*/ 	.short	0x0000
        /*0032*/ 	.short	0x0000
        /*0034*/ 	.byte	0x00, 0xf4, 0x21, 0x00


	//----- nvinfo : EIATTR_SPARSE_MMA_MASK
	.align		4
.L_15:
        /*0038*/ 	.byte	0x03, 0x50
        /*003a*/ 	.short	0x0000


	//----- nvinfo : EIATTR_MAXREG_COUNT
	.align		4
        /*003c*/ 	.byte	0x03, 0x1b
        /*003e*/ 	.short	0x00ff


	//----- nvinfo : EIATTR_EXIT_INSTR_OFFSETS
	.align		4
        /*0040*/ 	.byte	0x04, 0x1c
        /*0042*/ 	.short	(.L_17 - .L_16)


	//   ....[0]....
.L_16:
        /*0044*/ 	.word	0x00000360


	//   ....[1]....
        /*0048*/ 	.word	0x000003a0


	//----- nvinfo : EIATTR_REQNTID
	.align		4
.L_17:
        /*004c*/ 	.byte	0x04, 0x10
        /*004e*/ 	.short	(.L_19 - .L_18)
.L_18:
        /*0050*/ 	.word	0x00000080
        /*0054*/ 	.word	0x00000001
        /*0058*/ 	.word	0x00000001


	//----- nvinfo : EIATTR_CBANK_PARAM_SIZE
	.align		4
.L_19:
        /*005c*/ 	.byte	0x03, 0x19
        /*005e*/ 	.short	0x0014


	//----- nvinfo : EIATTR_PARAM_CBANK
	.align		4
        /*0060*/ 	.byte	0x04, 0x0a
        /*0062*/ 	.short	(.L_21 - .L_20)
	.align		4
.L_20:
        /*0064*/ 	.word	index@(.nv.constant0.triton_poi_fused_leaky_relu_mean_13)
        /*0068*/ 	.short	0x0210
        /*006a*/ 	.short	0x0014


	//----- nvinfo : EIATTR_SW_WAR
	.align		4
.L_21:
        /*006c*/ 	.byte	0x04, 0x36
        /*006e*/ 	.short	(.L_23 - .L_22)
.L_22:
        /*0070*/ 	.word	0x00000008
.L_23:


//--------------------- .nv.callgraph             --------------------------
	.section	.nv.callgraph,"",@"SHT_CUDA_CALLGRAPH"
	.align	4
	.sectionentsize	8
	.align		4
        /*0000*/ 	.word	0x00000000
	.align		4
        /*0004*/ 	.word	0xffffffff
	.align		4
        /*0008*/ 	.word	0x00000000
	.align		4
        /*000c*/ 	.word	0xfffffffe
	.align		4
        /*0010*/ 	.word	0x00000000
	.align		4
        /*0014*/ 	.word	0xfffffffd
	.align		4
        /*0018*/ 	.word	0x00000000
	.align		4
        /*001c*/ 	.word	0xfffffffc


//--------------------- .text.triton_poi_fused_leaky_relu_mean_13 --------------------------
	.section	.text.triton_poi_fused_leaky_relu_mean_13,"ax",@progbits
	.align	128
        .global         triton_poi_fused_leaky_relu_mean_13
        .type           triton_poi_fused_leaky_relu_mean_13,@function
        .size           triton_poi_fused_leaky_relu_mean_13,(.L_x_1 - triton_poi_fused_leaky_relu_mean_13)
        .other          triton_poi_fused_leaky_relu_mean_13,@"STO_CUDA_ENTRY STV_DEFAULT"
triton_poi_fused_leaky_relu_mean_13:
.text.triton_poi_fused_leaky_relu_mean_13:
[----:B------:R-:W0:Y:S02]  /*0000*/  LDC R1, c[0x0][0x28] ;  /* 0x00000a00ff017b82 */ /* 0x000e240000000800 */
[----:B------:R-:W1:Y:S01]  /*0010*/  S2R R0, SR_TID.X ;  /* 0x0000000000007919 */ /* 0x000e620000002100 */
[----:B------:R-:W-:Y:S01]  /*0020*/  CS2R R6, SRZ ;  /* 0x0000000000067805 */ /* 0x000fe2000001ff00 */
[----:B------:R-:W-:Y:S01]  /*0030*/  ULDC.64 UR4, c[0x0][0x208] ;  /* 0x0000820000047ab9 */ /* 0x000fe20000000a00 */
[----:B------:R-:W2:Y:S01]  /*0040*/  S2R R3, SR_CTAID.X ;  /* 0x0000000000037919 */ /* 0x000ea20000002500 */
[----:B-1----:R-:W-:-:S04]  /*0050*/  SHF.L.U32 R0, R0, 0x1, RZ ;  /* 0x0000000100007819 */ /* 0x002fc800000006ff */
[----:B------:R-:W-:-:S04]  /*0060*/  LOP3.LUT R0, R0, 0xfe, RZ, 0xc0, !PT ;  /* 0x000000fe00007812 */ /* 0x000fc800078ec0ff */
[----:B--2---:R-:W-:Y:S02]  /*0070*/  LEA R0, R3, R0, 0x8 ;  /* 0x0000000003007211 */ /* 0x004fe400078e40ff */
[----:B------:R-:W1:Y:S02]  /*0080*/  LDC.64 R2, c[0x0][0x210] ;  /* 0x00008400ff027b82 */ /* 0x000e640000000a00 */
[----:B------:R-:W-:Y:S02]  /*0090*/  SHF.R.S32.HI R5, RZ, 0x1f, R0 ;  /* 0x0000001fff057819 */ /* 0x000fe40000011400 */
[----:B------:R-:W-:Y:S02]  /*00a0*/  ISETP.GE.AND P0, PT, R0, 0x400, PT ;  /* 0x000004000000780c */ /* 0x000fe40003f06270 */
[----:B------:R-:W-:-:S04]  /*00b0*/  LEA.HI R5, R5, R0, RZ, 0x8 ;  /* 0x0000000005057211 */ /* 0x000fc800078f40ff */
[C---:B------:R-:W-:Y:S02]  /*00c0*/  SHF.L.U32 R4, R5.reuse, 0x2, RZ ;  /* 0x0000000205047819 */ /* 0x040fe400000006ff */
[----:B------:R-:W-:Y:S02]  /*00d0*/  LOP3.LUT R5, R5, 0xffffff00, RZ, 0xc0, !PT ;  /* 0xffffff0005057812 */ /* 0x000fe400078ec0ff */
[----:B------:R-:W-:-:S04]  /*00e0*/  LOP3.LUT R4, R4, 0xfffffc00, RZ, 0xc0, !PT ;  /* 0xfffffc0004047812 */ /* 0x000fc800078ec0ff */
[----:B------:R-:W-:Y:S02]  /*00f0*/  IADD3 R15, R4, R0, -R5 ;  /* 0x00000000040f7210 */ /* 0x000fe40007ffe805 */
[----:B------:R-:W-:-:S03]  /*0100*/  CS2R R4, SRZ ;  /* 0x0000000000047805 */ /* 0x000fc6000001ff00 */
[C---:B------:R-:W-:Y:S02]  /*0110*/  VIADD R13, R15.reuse, 0x100 ;  /* 0x000001000f0d7836 */ /* 0x040fe40000000000 */
[----:B-1----:R-:W-:-:S04]  /*0120*/  IMAD.WIDE R10, R15, 0x4, R2 ;  /* 0x000000040f0a7825 */ /* 0x002fc800078e0202 */
[--C-:B------:R-:W-:Y:S01]  /*0130*/  IMAD.WIDE R12, R13, 0x4, R2.reuse ;  /* 0x000000040d0c7825 */ /* 0x100fe200078e0202 */
[----:B------:R-:W-:Y:S01]  /*0140*/  IADD3 R17, R15, 0x200, RZ ;  /* 0x000002000f117810 */ /* 0x000fe20007ffe0ff */
[----:B------:R1:W2:Y:S04]  /*0150*/  @!P0 LDG.E.64 R4, desc[UR4][R10.64] ;  /* 0x000000040a048981 */ /* 0x0002a8000c1e1b00 */
[----:B------:R-:W3:Y:S01]  /*0160*/  @!P0 LDG.E.64 R6, desc[UR4][R12.64] ;  /* 0x000000040c068981 */ /* 0x000ee2000c1e1b00 */
[----:B------:R-:W-:Y:S01]  /*0170*/  CS2R R8, SRZ ;  /* 0x0000000000087805 */ /* 0x000fe2000001ff00 */
[----:B------:R-:W-:Y:S02]  /*0180*/  VIADD R19, R15, 0x300 ;  /* 0x000003000f137836 */ /* 0x000fe40000000000 */
[--C-:B------:R-:W-:Y:S01]  /*0190*/  IMAD.WIDE R14, R17, 0x4, R2.reuse ;  /* 0x00000004110e7825 */ /* 0x100fe200078e0202 */
[----:B------:R-:W-:Y:S01]  /*01a0*/  CS2R R16, SRZ ;  /* 0x0000000000107805 */ /* 0x000fe2000001ff00 */
[----:B-1----:R-:W1:Y:S02]  /*01b0*/  LDC.64 R10, c[0x0][0x218] ;  /* 0x00008600ff0a7b82 */ /* 0x002e640000000a00 */
[----:B------:R-:W-:Y:S01]  /*01c0*/  IMAD.WIDE R2, R19, 0x4, R2 ;  /* 0x0000000413027825 */ /* 0x000fe200078e0202 */
[----:B------:R-:W4:Y:S04]  /*01d0*/  @!P0 LDG.E.64 R8, desc[UR4][R14.64] ;  /* 0x000000040e088981 */ /* 0x000f28000c1e1b00 */
[----:B------:R-:W5:Y:S01]  /*01e0*/  @!P0 LDG.E.64 R16, desc[UR4][R2.64] ;  /* 0x0000000402108981 */ /* 0x000f62000c1e1b00 */
[----:B--2---:R-:W-:-:S02]  /*01f0*/  FSETP.GT.AND P1, PT, R4, RZ, PT ;  /* 0x000000ff0400720b */ /* 0x004fc40003f24000 */
[----:B------:R-:W-:Y:S02]  /*0200*/  FSETP.GT.AND P2, PT, R5, RZ, PT ;  /* 0x000000ff0500720b */ /* 0x000fe40003f44000 */
[----:B---3--:R-:W-:Y:S02]  /*0210*/  FSETP.GT.AND P6, PT, R6, RZ, PT ;  /* 0x000000ff0600720b */ /* 0x008fe40003fc4000 */
[----:B------:R-:W-:Y:S02]  /*0220*/  FSETP.GT.AND P3, PT, R7, RZ, PT ;  /* 0x000000ff0700720b */ /* 0x000fe40003f64000 */
[----:B----4-:R-:W-:-:S05]  /*0230*/  FSETP.GT.AND P4, PT, R8, RZ, PT ;  /* 0x000000ff0800720b */ /* 0x010fca0003f84000 */
[----:B------:R-:W-:Y:S01]  /*0240*/  @!P1 FMUL R4, R4, 0.10000000149011611938 ;  /* 0x3dcccccd04049820 */ /* 0x000fe20000400000 */
[----:B------:R-:W-:Y:S01]  /*0250*/  FSETP.GT.AND P5, PT, R9, RZ, PT ;  /* 0x000000ff0900720b */ /* 0x000fe20003fa4000 */
[----:B------:R-:W-:Y:S02]  /*0260*/  @!P2 FMUL R5, R5, 0.10000000149011611938 ;  /* 0x3dcccccd0505a820 */ /* 0x000fe40000400000 */
[----:B------:R-:W-:Y:S01]  /*0270*/  @!P6 FMUL R6, R6, 0.10000000149011611938 ;  /* 0x3dcccccd0606e820 */ /* 0x000fe20000400000 */
[----:B-----5:R-:W-:Y:S01]  /*0280*/  FSETP.GT.AND P6, PT, R16, RZ, PT ;  /* 0x000000ff1000720b */ /* 0x020fe20003fc4000 */
[----:B------:R-:W-:Y:S01]  /*0290*/  @!P3 FMUL R7, R7, 0.10000000149011611938 ;  /* 0x3dcccccd0707b820 */ /* 0x000fe20000400000 */
[----:B------:R-:W-:Y:S01]  /*02a0*/  FSETP.GT.AND P1, PT, R17, RZ, PT ;  /* 0x000000ff1100720b */ /* 0x000fe20003f24000 */
[----:B------:R-:W-:Y:S02]  /*02b0*/  FADD R3, R4, R6 ;  /* 0x0000000604037221 */ /* 0x000fe40000000000 */
[----:B------:R-:W-:Y:S01]  /*02c0*/  FADD R2, R5, R7 ;  /* 0x0000000705027221 */ /* 0x000fe20000000000 */
[----:B------:R-:W-:-:S03]  /*02d0*/  @!P4 FMUL R8, R8, 0.10000000149011611938 ;  /* 0x3dcccccd0808c820 */ /* 0x000fc60000400000 */
[----:B------:R-:W-:Y:S01]  /*02e0*/  @!P5 FMUL R9, R9, 0.10000000149011611938 ;  /* 0x3dcccccd0909d820 */ /* 0x000fe20000400000 */
[----:B------:R-:W-:-:S03]  /*02f0*/  FADD R3, R3, R8 ;  /* 0x0000000803037221 */ /* 0x000fc60000000000 */
[----:B------:R-:W-:Y:S01]  /*0300*/  @!P6 FMUL R16, R16, 0.10000000149011611938 ;  /* 0x3dcccccd1010e820 */ /* 0x000fe20000400000 */
[----:B------:R-:W-:Y:S01]  /*0310*/  FADD R4, R2, R9 ;  /* 0x0000000902047221 */ /* 0x000fe20000000000 */
[----:B------:R-:W-:Y:S02]  /*0320*/  @!P1 FMUL R17, R17, 0.10000000149011611938 ;  /* 0x3dcccccd11119820 */ /* 0x000fe40000400000 */
[----:B------:R-:W-:Y:S01]  /*0330*/  FADD R5, R3, R16 ;  /* 0x0000001003057221 */ /* 0x000fe20000000000 */
[----:B-1----:R-:W-:-:S04]  /*0340*/  IMAD.WIDE R2, R0, 0x4, R10 ;  /* 0x0000000400027825 */ /* 0x002fc800078e020a */
[----:B------:R-:W-:Y:S01]  /*0350*/  FADD R4, R4, R17 ;  /* 0x0000001104047221 */ /* 0x000fe20000000000 */
[----:B------:R-:W-:Y:S06]  /*0360*/  @P0 EXIT ;  /* 0x000000000000094d */ /* 0x000fec0003800000 */
[----:B------:R-:W-:Y:S01]  /*0370*/  FMUL R6, R5, 0.25 ;  /* 0x3e80000005067820 */ /* 0x000fe20000400000 */
[----:B------:R-:W-:-:S05]  /*0380*/  FMUL R7, R4, 0.25 ;  /* 0x3e80000004077820 */ /* 0x000fca0000400000 */
[----:B------:R-:W-:Y:S01]  /*0390*/  STG.E.64 desc[UR4][R2.64], R6 ;  /* 0x0000000602007986 */ /* 0x000fe2000c101b04 */
[----:B------:R-:W-:Y:S05]  /*03a0*/  EXIT ;  /* 0x000000000000794d */ /* 0x000fea0003800000 */
.L_x_0:
[----:B------:R-:W-:-:S00]  /*03b0*/  BRA `(.L_x_0) ;  /* 0xfffffffc00fc7947 */ /* 0x000fc0000383ffff */
[----:B------:R-:W-:-:S00]  /*03c0*/  NOP ;  /* 0x0000000000007918 */ /* 0x000fc00000000000 */
        /* <DEDUP_REMOVED lines=11> */
.L_x_1:


//--------------------- .nv.constant0.triton_poi_fused_leaky_relu_mean_13 --------------------------
	.section	.nv.constant0.triton_poi_fused_leaky_relu_mean_13,"a",@progbits
	.sectionflags	@""
	.align	4
.nv.constant0.triton_poi_fused_leaky_relu_mean_13:
	.zero		548
